//
// Generated by NVIDIA NVVM Compiler
//
// Compiler Build ID: CL-36424714
// Cuda compilation tools, release 13.0, V13.0.88
// Based on NVVM 20.0.0
//

.version 9.0
.target sm_100
.address_size 64

	// .globl	_Z10sin_kernelPiPKf
.func  (.param .b64 func_retval0) __internal_accurate_pow
()
;

.visible .entry _Z10sin_kernelPiPKf(
	.param .u64 .ptr .align 1 _Z10sin_kernelPiPKf_param_0,
	.param .u64 .ptr .align 1 _Z10sin_kernelPiPKf_param_1
)
{
	.reg .pred 	%p<3>;
	.reg .b32 	%r<6>;
	.reg .b64 	%rd<3>;
	.reg .b64 	%fd<8>;

	ld.param.u64 	%rd1, [_Z10sin_kernelPiPKf_param_0];
	cvta.to.global.u64 	%rd2, %rd1;
	mov.f64 	%fd1, 0d4010000000000000;
	{
	.reg .b32 %temp; 
	mov.b64 	{%temp, %r1}, %fd1;
	}
	mov.f64 	%fd2, 0d4008000000000000;
	{
	.reg .b32 %temp; 
	mov.b64 	{%temp, %r2}, %fd2;
	}
	and.b32  	%r4, %r2, 2146435072;
	setp.eq.s32 	%p1, %r4, 1073741824;
	{ // callseq 0, 0
	.param .b64 retval0;
	call.uni (retval0), 
	__internal_accurate_pow, 
	(
	);
	ld.param.f64 	%fd3, [retval0];
	} // callseq 0
	setp.lt.s32 	%p2, %r1, 0;
	neg.f64 	%fd5, %fd3;
	selp.f64 	%fd6, %fd5, %fd3, %p1;
	selp.f64 	%fd7, %fd6, %fd3, %p2;
	cvt.rzi.s32.f64 	%r5, %fd7;
	st.global.u32 	[%rd2], %r5;
	ret;

}
.func  (.param .b64 func_retval0) __internal_accurate_pow()
{
	.reg .pred 	%p<8>;
	.reg .b32 	%r<46>;
	.reg .b32 	%f<3>;
	.reg .b64 	%fd<109>;

	mov.f64 	%fd10, 0d4010000000000000;
	{
	.reg .b32 %temp; 
	mov.b64 	{%temp, %r8}, %fd10;
	}
	{
	.reg .b32 %temp; 
	mov.b64 	{%r9, %temp}, %fd10;
	}
	shr.u32 	%r10, %r8, 20;
	setp.lt.u32 	%p1, %r8, 1048576;
	mov.f64 	%fd11, 0d4370000000000000;
	{
	.reg .b32 %temp; 
	mov.b64 	{%temp, %r11}, %fd11;
	}
	{
	.reg .b32 %temp; 
	mov.b64 	{%r12, %temp}, %fd11;
	}
	shr.u32 	%r13, %r11, 20;
	add.s32 	%r14, %r13, -54;
	selp.b32 	%r15, %r12, %r9, %p1;
	selp.b32 	%r16, %r11, %r8, %p1;
	selp.b32 	%r1, %r14, %r10, %p1;
	add.s32 	%r45, %r1, -1023;
	and.b32  	%r17, %r16, -2146435073;
	or.b32  	%r18, %r17, 1072693248;
	mov.b64 	%fd107, {%r15, %r18};
	setp.lt.u32 	%p2, %r18, 1073127583;
	@%p2 bra 	$L__BB1_2;
	{
	.reg .b32 %temp; 
	mov.b64 	{%r19, %temp}, %fd107;
	}
	{
	.reg .b32 %temp; 
	mov.b64 	{%temp, %r20}, %fd107;
	}
	add.s32 	%r21, %r20, -1048576;
	mov.b64 	%fd107, {%r19, %r21};
	add.s32 	%r45, %r1, -1022;
$L__BB1_2:
	add.f64 	%fd12, %fd107, 0dBFF0000000000000;
	add.f64 	%fd13, %fd107, 0d3FF0000000000000;
	rcp.approx.ftz.f64 	%fd14, %fd13;
	neg.f64 	%fd15, %fd13;
	fma.rn.f64 	%fd16, %fd15, %fd14, 0d3FF0000000000000;
	fma.rn.f64 	%fd17, %fd16, %fd16, %fd16;
	fma.rn.f64 	%fd18, %fd17, %fd14, %fd14;
	mul.f64 	%fd19, %fd12, %fd18;
	fma.rn.f64 	%fd20, %fd12, %fd18, %fd19;
	mul.f64 	%fd21, %fd20, %fd20;
	fma.rn.f64 	%fd22, %fd21, 0d3EB0F5FF7D2CAFE2, 0d3ED0F5D241AD3B5A;
	fma.rn.f64 	%fd23, %fd22, %fd21, 0d3EF3B20A75488A3F;
	fma.rn.f64 	%fd24, %fd23, %fd21, 0d3F1745CDE4FAECD5;
	fma.rn.f64 	%fd25, %fd24, %fd21, 0d3F3C71C7258A578B;
	fma.rn.f64 	%fd26, %fd25, %fd21, 0d3F6249249242B910;
	fma.rn.f64 	%fd27, %fd26, %fd21, 0d3F89999999999DFB;
	sub.f64 	%fd28, %fd12, %fd20;
	add.f64 	%fd29, %fd28, %fd28;
	neg.f64 	%fd30, %fd20;
	fma.rn.f64 	%fd31, %fd30, %fd12, %fd29;
	mul.f64 	%fd32, %fd18, %fd31;
	fma.rn.f64 	%fd33, %fd21, %fd27, 0d3FB5555555555555;
	mov.f64 	%fd34, 0d3FB5555555555555;
	sub.f64 	%fd35, %fd34, %fd33;
	fma.rn.f64 	%fd36, %fd21, %fd27, %fd35;
	add.f64 	%fd37, %fd36, 0dBC46A4CB00B9E7B0;
	add.f64 	%fd38, %fd33, %fd37;
	sub.f64 	%fd39, %fd33, %fd38;
	add.f64 	%fd40, %fd37, %fd39;
	mul.rn.f64 	%fd41, %fd20, %fd20;
	neg.f64 	%fd42, %fd41;
	fma.rn.f64 	%fd43, %fd20, %fd20, %fd42;
	{
	.reg .b32 %temp; 
	mov.b64 	{%r22, %temp}, %fd32;
	}
	{
	.reg .b32 %temp; 
	mov.b64 	{%temp, %r23}, %fd32;
	}
	add.s32 	%r24, %r23, 1048576;
	mov.b64 	%fd44, {%r22, %r24};
	fma.rn.f64 	%fd45, %fd20, %fd44, %fd43;
	mul.rn.f64 	%fd46, %fd41, %fd20;
	neg.f64 	%fd47, %fd46;
	fma.rn.f64 	%fd48, %fd41, %fd20, %fd47;
	fma.rn.f64 	%fd49, %fd41, %fd32, %fd48;
	fma.rn.f64 	%fd50, %fd45, %fd20, %fd49;
	mul.rn.f64 	%fd51, %fd38, %fd46;
	neg.f64 	%fd52, %fd51;
	fma.rn.f64 	%fd53, %fd38, %fd46, %fd52;
	fma.rn.f64 	%fd54, %fd38, %fd50, %fd53;
	fma.rn.f64 	%fd55, %fd40, %fd46, %fd54;
	add.f64 	%fd56, %fd51, %fd55;
	sub.f64 	%fd57, %fd51, %fd56;
	add.f64 	%fd58, %fd55, %fd57;
	add.f64 	%fd59, %fd20, %fd56;
	sub.f64 	%fd60, %fd20, %fd59;
	add.f64 	%fd61, %fd56, %fd60;
	add.f64 	%fd62, %fd58, %fd61;
	add.f64 	%fd63, %fd32, %fd62;
	add.f64 	%fd64, %fd59, %fd63;
	sub.f64 	%fd65, %fd59, %fd64;
	add.f64 	%fd66, %fd63, %fd65;
	xor.b32  	%r25, %r45, -2147483648;
	mov.b32 	%r26, 1127219200;
	mov.b64 	%fd67, {%r25, %r26};
	mov.b32 	%r27, -2147483648;
	mov.b64 	%fd68, {%r27, %r26};
	sub.f64 	%fd69, %fd67, %fd68;
	fma.rn.f64 	%fd70, %fd69, 0d3FE62E42FEFA39EF, %fd64;
	fma.rn.f64 	%fd71, %fd69, 0dBFE62E42FEFA39EF, %fd70;
	sub.f64 	%fd72, %fd71, %fd64;
	sub.f64 	%fd73, %fd66, %fd72;
	fma.rn.f64 	%fd74, %fd69, 0d3C7ABC9E3B39803F, %fd73;
	add.f64 	%fd75, %fd70, %fd74;
	sub.f64 	%fd76, %fd70, %fd75;
	add.f64 	%fd77, %fd74, %fd76;
	mov.f64 	%fd78, 0d4008000000000000;
	{
	.reg .b32 %temp; 
	mov.b64 	{%temp, %r28}, %fd78;
	}
	{
	.reg .b32 %temp; 
	mov.b64 	{%r29, %temp}, %fd78;
	}
	shl.b32 	%r30, %r28, 1;
	setp.gt.u32 	%p3, %r30, -33554433;
	and.b32  	%r31, %r28, -15728641;
	selp.b32 	%r32, %r31, %r28, %p3;
	mov.b64 	%fd79, {%r29, %r32};
	mul.rn.f64 	%fd80, %fd75, %fd79;
	neg.f64 	%fd81, %fd80;
	fma.rn.f64 	%fd82, %fd75, %fd79, %fd81;
	fma.rn.f64 	%fd83, %fd77, %fd79, %fd82;
	add.f64 	%fd4, %fd80, %fd83;
	sub.f64 	%fd84, %fd80, %fd4;
	add.f64 	%fd5, %fd83, %fd84;
	fma.rn.f64 	%fd85, %fd4, 0d3FF71547652B82FE, 0d4338000000000000;
	{
	.reg .b32 %temp; 
	mov.b64 	{%r5, %temp}, %fd85;
	}
	mov.f64 	%fd86, 0dC338000000000000;
	add.rn.f64 	%fd87, %fd85, %fd86;
	fma.rn.f64 	%fd88, %fd87, 0dBFE62E42FEFA39EF, %fd4;
	fma.rn.f64 	%fd89, %fd87, 0dBC7ABC9E3B39803F, %fd88;
	fma.rn.f64 	%fd90, %fd89, 0d3E5ADE1569CE2BDF, 0d3E928AF3FCA213EA;
	fma.rn.f64 	%fd91, %fd90, %fd89, 0d3EC71DEE62401315;
	fma.rn.f64 	%fd92, %fd91, %fd89, 0d3EFA01997C89EB71;
	fma.rn.f64 	%fd93, %fd92, %fd89, 0d3F2A01A014761F65;
	fma.rn.f64 	%fd94, %fd93, %fd89, 0d3F56C16C1852B7AF;
	fma.rn.f64 	%fd95, %fd94, %fd89, 0d3F81111111122322;
	fma.rn.f64 	%fd96, %fd95, %fd89, 0d3FA55555555502A1;
	fma.rn.f64 	%fd97, %fd96, %fd89, 0d3FC5555555555511;
	fma.rn.f64 	%fd98, %fd97, %fd89, 0d3FE000000000000B;
	fma.rn.f64 	%fd99, %fd98, %fd89, 0d3FF0000000000000;
	fma.rn.f64 	%fd100, %fd99, %fd89, 0d3FF0000000000000;
	{
	.reg .b32 %temp; 
	mov.b64 	{%r6, %temp}, %fd100;
	}
	{
	.reg .b32 %temp; 
	mov.b64 	{%temp, %r7}, %fd100;
	}
	shl.b32 	%r33, %r5, 20;
	add.s32 	%r34, %r33, %r7;
	mov.b64 	%fd108, {%r6, %r34};
	{
	.reg .b32 %temp; 
	mov.b64 	{%temp, %r35}, %fd4;
	}
	mov.b32 	%f2, %r35;
	abs.f32 	%f1, %f2;
	setp.lt.f32 	%p4, %f1, 0f4086232B;
	@%p4 bra 	$L__BB1_5;
	setp.lt.f64 	%p5, %fd4, 0d0000000000000000;
	add.f64 	%fd101, %fd4, 0d7FF0000000000000;
	selp.f64 	%fd108, 0d0000000000000000, %fd101, %p5;
	setp.geu.f32 	%p6, %f1, 0f40874800;
	@%p6 bra 	$L__BB1_5;
	shr.u32 	%r36, %r5, 31;
	add.s32 	%r37, %r5, %r36;
	shr.s32 	%r38, %r37, 1;
	shl.b32 	%r39, %r38, 20;
	add.s32 	%r40, %r7, %r39;
	mov.b64 	%fd102, {%r6, %r40};
	sub.s32 	%r41, %r5, %r38;
	shl.b32 	%r42, %r41, 20;
	add.s32 	%r43, %r42, 1072693248;
	mov.b32 	%r44, 0;
	mov.b64 	%fd103, {%r44, %r43};
	mul.f64 	%fd108, %fd103, %fd102;
$L__BB1_5:
	abs.f64 	%fd104, %fd108;
	setp.eq.f64 	%p7, %fd104, 0d7FF0000000000000;
	fma.rn.f64 	%fd105, %fd108, %fd5, %fd108;
	selp.f64 	%fd106, %fd108, %fd105, %p7;
	st.param.f64 	[func_retval0], %fd106;
	ret;

}


// ===== COMPILED SASS (sm_100) =====

	.target	sm_100

	.elftype	@"ET_EXEC"


//--------------------- .note.nv.tkinfo           --------------------------
	.section	.note.nv.tkinfo,"",@"SHT_NOTE"
	.sectionflags	@"SHF_NOTE_NV_TKINFO"
	.tkinfo
        /*0018*/ 	.word	0x00000002
        /*0030*/ 	.string	""
        /*0030*/ 	.string	"ptxas"
        /*0030*/ 	.string	"Cuda compilation tools, release 13.0, V13.0.88"
        /*0030*/ 	.string	"Build cuda_13.0.r13.0/compiler.36424714_0"
        /*0030*/ 	.string	"-arch sm_100 -m 64 "



//--------------------- .note.nv.cuinfo           --------------------------
	.section	.note.nv.cuinfo,"",@"SHT_NOTE"
	.sectionflags	@"SHF_NOTE_NV_CUINFO"
        /*0018*/ 	.short	0x0002
        /*001a*/ 	.short	0x0064
        /*001c*/ 	.short	0x0082
	.zero		2


//--------------------- .nv.info                  --------------------------
	.section	.nv.info,"",@"SHT_CUDA_INFO"
	.align	4


	//----- nvinfo : EIATTR_REGCOUNT
	.align		4
        /*0000*/ 	.byte	0x04, 0x2f
        /*0002*/ 	.short	(.L_1 - .L_0)
	.align		4
.L_0:
        /*0004*/ 	.word	index@(_Z10sin_kernelPiPKf)
        /*0008*/ 	.word	0x00000018


	//----- nvinfo : EIATTR_FRAME_SIZE
	.align		4
.L_1:
        /*000c*/ 	.byte	0x04, 0x11
        /*000e*/ 	.short	(.L_3 - .L_2)
	.align		4
.L_2:
        /*0010*/ 	.word	index@($_Z10sin_kernelPiPKf$__internal_accurate_pow)
        /*0014*/ 	.word	0x00000000


	//----- nvinfo : EIATTR_FRAME_SIZE
	.align		4
.L_3:
        /*0018*/ 	.byte	0x04, 0x11
        /*001a*/ 	.short	(.L_5 - .L_4)
	.align		4
.L_4:
        /*001c*/ 	.word	index@(_Z10sin_kernelPiPKf)
        /*0020*/ 	.word	0x00000000


	//----- nvinfo : EIATTR_MIN_STACK_SIZE
	.align		4
.L_5:
        /*0024*/ 	.byte	0x04, 0x12
        /*0026*/ 	.short	(.L_7 - .L_6)
	.align		4
.L_6:
        /*0028*/ 	.word	index@(_Z10sin_kernelPiPKf)
        /*002c*/ 	.word	0x00000000
.L_7:


//--------------------- .nv.compat                --------------------------
	.section	.nv.compat,"",@"SHT_CUDA_COMPAT_INFO"
	.align	4
        /*0000*/ 	.byte	0x02, 0x09, 0x00, 0x00, 0x02, 0x02, 0x01, 0x00, 0x02, 0x05, 0x05, 0x00, 0x03, 0x07, 0x01, 0x01
        /*0010*/ 	.byte	0x02, 0x03, 0x00, 0x00, 0x02, 0x06, 0x01, 0x00, 0x04, 0x0b, 0x08, 0x00, 0x01, 0x00, 0x00, 0x00
        /*0020*/ 	.byte	0x00, 0x00, 0x00, 0x00


//--------------------- .nv.info._Z10sin_kernelPiPKf --------------------------
	.section	.nv.info._Z10sin_kernelPiPKf,"",@"SHT_CUDA_INFO"
	.sectionflags	@""
	.align	4


	//----- nvinfo : EIATTR_CUDA_API_VERSION
	.align		4
        /*0000*/ 	.byte	0x04, 0x37
        /*0002*/ 	.short	(.L_9 - .L_8)
.L_8:
        /*0004*/ 	.word	0x00000082


	//----- nvinfo : EIATTR_KPARAM_INFO
	.align		4
.L_9:
        /*0008*/ 	.byte	0x04, 0x17
        /*000a*/ 	.short	(.L_11 - .L_10)
.L_10:
        /*000c*/ 	.word	0x00000000
        /*0010*/ 	.short	0x0001
        /*0012*/ 	.short	0x0008
        /*0014*/ 	.byte	0x00, 0xf5, 0x21, 0x00


	//----- nvinfo : EIATTR_KPARAM_INFO
	.align		4
.L_11:
        /*0018*/ 	.byte	0x04, 0x17
        /*001a*/ 	.short	(.L_13 - .L_12)
.L_12:
        /*001c*/ 	.word	0x00000000
        /*0020*/ 	.short	0x0000
        /*0022*/ 	.short	0x0000
        /*0024*/ 	.byte	0x00, 0xf5, 0x21, 0x00


	//----- nvinfo : EIATTR_SPARSE_MMA_MASK
	.align		4
.L_13:
        /*0028*/ 	.byte	0x03, 0x50
        /*002a*/ 	.short	0x0000


	//----- nvinfo : EIATTR_MAXREG_COUNT
	.align		4
        /*002c*/ 	.byte	0x03, 0x1b
        /*002e*/ 	.short	0x00ff


	//----- nvinfo : EIATTR_MERCURY_ISA_VERSION
	.align		4
        /*0030*/ 	.byte	0x03, 0x5f
        /*0032*/ 	.short	0x0101


	//----- nvinfo : EIATTR_VRC_CTA_INIT_COUNT
	.align		4
        /*0034*/ 	.byte	0x02, 0x4a
	.zero		1
	.zero		1


	//----- nvinfo : EIATTR_EXIT_INSTR_OFFSETS
	.align		4
        /*0038*/ 	.byte	0x04, 0x1c
        /*003a*/ 	.short	(.L_15 - .L_14)


	//   ....[0]....
.L_14:
        /*003c*/ 	.word	0x00000090


	//----- nvinfo : EIATTR_CRS_STACK_SIZE
	.align		4
.L_15:
        /*0040*/ 	.byte	0x04, 0x1e
        /*0042*/ 	.short	(.L_17 - .L_16)
.L_16:
        /*0044*/ 	.word	0x00000000


	//----- nvinfo : EIATTR_CBANK_PARAM_SIZE
	.align		4
.L_17:
        /*0048*/ 	.byte	0x03, 0x19
        /*004a*/ 	.short	0x0010


	//----- nvinfo : EIATTR_PARAM_CBANK
	.align		4
        /*004c*/ 	.byte	0x04, 0x0a
        /*004e*/ 	.short	(.L_19 - .L_18)
	.align		4
.L_18:
        /*0050*/ 	.word	index@(.nv.constant0._Z10sin_kernelPiPKf)
        /*0054*/ 	.short	0x0380
        /*0056*/ 	.short	0x0010


	//----- nvinfo : EIATTR_SW_WAR
	.align		4
.L_19:
        /*0058*/ 	.byte	0x04, 0x36
        /*005a*/ 	.short	(.L_21 - .L_20)
.L_20:
        /*005c*/ 	.word	0x00000008
.L_21:


//--------------------- .nv.callgraph             --------------------------
	.section	.nv.callgraph,"",@"SHT_CUDA_CALLGRAPH"
	.align	4
	.sectionentsize	8
	.align		4
        /*0000*/ 	.word	0x00000000
	.align		4
        /*0004*/ 	.word	0xffffffff
	.align		4
        /*0008*/ 	.word	0x00000000
	.align		4
        /*000c*/ 	.word	0xfffffffe
	.align		4
        /*0010*/ 	.word	0x00000000
	.align		4
        /*0014*/ 	.word	0xfffffffd
	.align		4
        /*0018*/ 	.word	0x00000000
	.align		4
        /*001c*/ 	.word	0xfffffffc


//--------------------- .text._Z10sin_kernelPiPKf --------------------------
	.section	.text._Z10sin_kernelPiPKf,"ax",@progbits
	.align	128
        .global         _Z10sin_kernelPiPKf
        .type           _Z10sin_kernelPiPKf,@function
        .size           _Z10sin_kernelPiPKf,(.L_x_2 - _Z10sin_kernelPiPKf)
        .other          _Z10sin_kernelPiPKf,@"STO_CUDA_ENTRY STV_DEFAULT"
_Z10sin_kernelPiPKf:
.text._Z10sin_kernelPiPKf:
[----:B------:R-:W-:Y:S01]  /*0000*/  LDC R1, c[0x0][0x37c] ;  /* 0x0000df00ff017b82 */ /* 0x000fe20000000800 */
[----:B------:R-:W-:Y:S01]  /*0010*/  MOV R0, 0x40 ;  /* 0x0000004000007802 */ /* 0x000fe20000000f00 */
[----:B------:R-:W0:Y:S06]  /*0020*/  LDCU.64 UR4, c[0x0][0x358] ;  /* 0x00006b00ff0477ac */ /* 0x000e2c0008000a00 */
[----:B0-----:R-:W-:Y:S05]  /*0030*/  CALL.REL.NOINC `($_Z10sin_kernelPiPKf$__internal_accurate_pow) ;  /* 0x0000000000187944 */ /* 0x001fea0003c00000 */
[----:B------:R-:W0:Y:S01]  /*0040*/  LDC.64 R4, c[0x0][0x380] ;  /* 0x0000e000ff047b82 */ /* 0x000e220000000a00 */
[----:B------:R-:W-:Y:S02]  /*0050*/  IMAD.MOV.U32 R3, RZ, RZ, R7 ;  /* 0x000000ffff037224 */ /* 0x000fe400078e0007 */
[----:B------:R-:W-:-:S04]  /*0060*/  IMAD.MOV.U32 R2, RZ, RZ, R6 ;  /* 0x000000ffff027224 */ /* 0x000fc800078e0006 */
[----:B------:R-:W0:Y:S02]  /*0070*/  F2I.F64.TRUNC R3, R2 ;  /* 0x0000000200037311 */ /* 0x000e24000030d100 */
[----:B0-----:R-:W-:Y:S01]  /*0080*/  STG.E desc[UR4][R4.64], R3 ;  /* 0x0000000304007986 */ /* 0x001fe2000c101904 */
[----:B------:R-:W-:Y:S05]  /*0090*/  EXIT ;  /* 0x000000000000794d */ /* 0x000fea0003800000 */
        .type           $_Z10sin_kernelPiPKf$__internal_accurate_pow,@function
        .size           $_Z10sin_kernelPiPKf$__internal_accurate_pow,(.L_x_2 - $_Z10sin_kernelPiPKf$__internal_accurate_pow)
$_Z10sin_kernelPiPKf$__internal_accurate_pow:
[----:B------:R-:W0:Y:S01]  /*00a0*/  MUFU.RCP64H R5, 2 ;  /* 0x4000000000057908 */ /* 0x000e220000001800 */
[----:B------:R-:W-:Y:S02]  /*00b0*/  HFMA2 R2, -RZ, RZ, 0, 0 ;  /* 0x00000000ff027431 */ /* 0x000fe400000001ff */
[----:B------:R-:W-:Y:S01]  /*00c0*/  IMAD.MOV.U32 R3, RZ, RZ, 0x40000000 ;  /* 0x40000000ff037424 */ /* 0x000fe200078e00ff */
[----:B------:R-:W-:Y:S01]  /*00d0*/  MOV R6, 0x41ad3b5a ;  /* 0x41ad3b5a00067802 */ /* 0x000fe20000000f00 */
[----:B------:R-:W-:Y:S01]  /*00e0*/  IMAD.MOV.U32 R4, RZ, RZ, RZ ;  /* 0x000000ffff047224 */ /* 0x000fe200078e00ff */
[----:B------:R-:W-:Y:S01]  /*00f0*/  UMOV UR6, 0x7d2cafe2 ;  /* 0x7d2cafe200067882 */ /* 0x000fe20000000000 */
[----:B------:R-:W-:Y:S01]  /*0100*/  IMAD.MOV.U32 R7, RZ, RZ, 0x3ed0f5d2 ;  /* 0x3ed0f5d2ff077424 */ /* 0x000fe200078e00ff */
[----:B------:R-:W-:-:S03]  /*0110*/  UMOV UR7, 0x3eb0f5ff ;  /* 0x3eb0f5ff00077882 */ /* 0x000fc60000000000 */
[----:B0-----:R-:W-:-:S08]  /*0120*/  DFMA R2, R4, -R2, 1 ;  /* 0x3ff000000402742b */ /* 0x001fd00000000802 */
[----:B------:R-:W-:-:S08]  /*0130*/  DFMA R2, R2, R2, R2 ;  /* 0x000000020202722b */ /* 0x000fd00000000002 */
[----:B------:R-:W-:-:S08]  /*0140*/  DFMA R4, R4, R2, R4 ;  /* 0x000000020404722b */ /* 0x000fd00000000004 */
[----:B------:R-:W-:-:S08]  /*0150*/  DMUL R2, RZ, R4 ;  /* 0x00000004ff027228 */ /* 0x000fd00000000000 */
[----:B------:R-:W-:-:S08]  /*0160*/  DFMA R2, RZ, R4, R2 ;  /* 0x00000004ff02722b */ /* 0x000fd00000000002 */
[----:B------:R-:W-:Y:S02]  /*0170*/  DMUL R8, R2, R2 ;  /* 0x0000000202087228 */ /* 0x000fe40000000000 */
[----:B------:R-:W-:-:S06]  /*0180*/  DADD R10, RZ, -R2 ;  /* 0x00000000ff0a7229 */ /* 0x000fcc0000000802 */
[----:B------:R-:W-:Y:S01]  /*0190*/  DFMA R6, R8, UR6, R6 ;  /* 0x0000000608067c2b */ /* 0x000fe20008000006 */
[----:B------:R-:W-:Y:S01]  /*01a0*/  UMOV UR6, 0x75488a3f ;  /* 0x75488a3f00067882 */ /* 0x000fe20000000000 */
[----:B------:R-:W-:Y:S01]  /*01b0*/  UMOV UR7, 0x3ef3b20a ;  /* 0x3ef3b20a00077882 */ /* 0x000fe20000000000 */
[----:B------:R-:W-:Y:S02]  /*01c0*/  DADD R14, R10, R10 ;  /* 0x000000000a0e7229 */ /* 0x000fe4000000000a */
[----:B------:R-:W-:-:S03]  /*01d0*/  DMUL R10, R2, R2 ;  /* 0x00000002020a7228 */ /* 0x000fc60000000000 */
[----:B------:R-:W-:Y:S01]  /*01e0*/  DFMA R6, R8, R6, UR6 ;  /* 0x0000000608067e2b */ /* 0x000fe20008000006 */
[----:B------:R-:W-:Y:S01]  /*01f0*/  UMOV UR6, 0xe4faecd5 ;  /* 0xe4faecd500067882 */ /* 0x000fe20000000000 */
[----:B------:R-:W-:Y:S01]  /*0200*/  UMOV UR7, 0x3f1745cd ;  /* 0x3f1745cd00077882 */ /* 0x000fe20000000000 */
[----:B------:R-:W-:-:S05]  /*0210*/  DFMA R14, RZ, -R2, R14 ;  /* 0x80000002ff0e722b */ /* 0x000fca000000000e */
[----:B------:R-:W-:Y:S01]  /*0220*/  DFMA R6, R8, R6, UR6 ;  /* 0x0000000608067e2b */ /* 0x000fe20008000006 */
[----:B------:R-:W-:Y:S01]  /*0230*/  UMOV UR6, 0x258a578b ;  /* 0x258a578b00067882 */ /* 0x000fe20000000000 */
[----:B------:R-:W-:Y:S01]  /*0240*/  UMOV UR7, 0x3f3c71c7 ;  /* 0x3f3c71c700077882 */ /* 0x000fe20000000000 */
[----:B------:R-:W-:-:S05]  /*0250*/  DMUL R4, R4, R14 ;  /* 0x0000000e04047228 */ /* 0x000fca0000000000 */
[----:B------:R-:W-:Y:S01]  /*0260*/  DFMA R6, R8, R6, UR6 ;  /* 0x0000000608067e2b */ /* 0x000fe20008000006 */
[----:B------:R-:W-:Y:S01]  /*0270*/  UMOV UR6, 0x9242b910 ;  /* 0x9242b91000067882 */ /* 0x000fe20000000000 */
[----:B------:R-:W-:-:S03]  /*0280*/  UMOV UR7, 0x3f624924 ;  /* 0x3f62492400077882 */ /* 0x000fc60000000000 */
[----:B------:R-:W-:Y:S01]  /*0290*/  VIADD R19, R5, 0x100000 ;  /* 0x0010000005137836 */ /* 0x000fe20000000000 */
[----:B------:R-:W-:Y:S02]  /*02a0*/  MOV R18, R4 ;  /* 0x0000000400127202 */ /* 0x000fe40000000f00 */
[----:B------:R-:W-:Y:S01]  /*02b0*/  DFMA R6, R8, R6, UR6 ;  /* 0x0000000608067e2b */ /* 0x000fe20008000006 */
[----:B------:R-:W-:Y:S01]  /*02c0*/  UMOV UR6, 0x99999dfb ;  /* 0x99999dfb00067882 */ /* 0x000fe20000000000 */
[----:B------:R-:W-:-:S06]  /*02d0*/  UMOV UR7, 0x3f899999 ;  /* 0x3f89999900077882 */ /* 0x000fcc0000000000 */
[----:B------:R-:W-:Y:S01]  /*02e0*/  DFMA R12, R8, R6, UR6 ;  /* 0x00000006080c7e2b */ /* 0x000fe20008000006 */
[----:B------:R-:W-:Y:S01]  /*02f0*/  UMOV UR6, 0x55555555 ;  /* 0x5555555500067882 */ /* 0x000fe20000000000 */
[----:B------:R-:W-:-:S06]  /*0300*/  UMOV UR7, 0x3fb55555 ;  /* 0x3fb5555500077882 */ /* 0x000fcc0000000000 */
[----:B------:R-:W-:-:S08]  /*0310*/  DFMA R6, R8, R12, UR6 ;  /* 0x0000000608067e2b */ /* 0x000fd0000800000c */
[----:B------:R-:W-:Y:S01]  /*0320*/  DADD R16, -R6, UR6 ;  /* 0x0000000606107e29 */ /* 0x000fe20008000100 */
[----:B------:R-:W-:Y:S01]  /*0330*/  UMOV UR6, 0xb9e7b0 ;  /* 0x00b9e7b000067882 */ /* 0x000fe20000000000 */
[----:B------:R-:W-:-:S06]  /*0340*/  UMOV UR7, 0x3c46a4cb ;  /* 0x3c46a4cb00077882 */ /* 0x000fcc0000000000 */
[----:B------:R-:W-:Y:S02]  /*0350*/  DFMA R16, R8, R12, R16 ;  /* 0x0000000c0810722b */ /* 0x000fe40000000010 */
[----:B------:R-:W-:-:S06]  /*0360*/  DMUL R8, R2, R10 ;  /* 0x0000000a02087228 */ /* 0x000fcc0000000000 */
[----:B------:R-:W-:Y:S01]  /*0370*/  DADD R14, R16, -UR6 ;  /* 0x80000006100e7e29 */ /* 0x000fe20008000000 */
[----:B------:R-:W-:Y:S01]  /*0380*/  UMOV UR6, 0x0 ;  /* 0x0000000000067882 */ /* 0x000fe20000000000 */
[C---:B------:R-:W-:Y:S01]  /*0390*/  DFMA R20, R2.reuse, R10, -R8 ;  /* 0x0000000a0214722b */ /* 0x040fe20000000808 */
[----:B------:R-:W-:Y:S01]  /*03a0*/  UMOV UR7, 0x40000000 ;  /* 0x4000000000077882 */ /* 0x000fe20000000000 */
[----:B------:R-:W-:-:S04]  /*03b0*/  DFMA R16, R2, R2, -R10 ;  /* 0x000000020210722b */ /* 0x000fc8000000080a */
[----:B------:R-:W-:Y:S02]  /*03c0*/  DADD R12, R6, R14 ;  /* 0x00000000060c7229 */ /* 0x000fe4000000000e */
[----:B------:R-:W-:Y:S02]  /*03d0*/  DFMA R20, R4, R10, R20 ;  /* 0x0000000a0414722b */ /* 0x000fe40000000014 */
[----:B------:R-:W-:-:S04]  /*03e0*/  DFMA R16, R2, R18, R16 ;  /* 0x000000120210722b */ /* 0x000fc80000000010 */
[----:B------:R-:W-:Y:S02]  /*03f0*/  DMUL R10, R12, R8 ;  /* 0x000000080c0a7228 */ /* 0x000fe40000000000 */
[----:B------:R-:W-:Y:S02]  /*0400*/  DADD R6, R6, -R12 ;  /* 0x0000000006067229 */ /* 0x000fe4000000080c */
[----:B------:R-:W-:-:S04]  /*0410*/  DFMA R16, R2, R16, R20 ;  /* 0x000000100210722b */ /* 0x000fc80000000014 */
[----:B------:R-:W-:Y:S02]  /*0420*/  DFMA R18, R12, R8, -R10 ;  /* 0x000000080c12722b */ /* 0x000fe4000000080a */
[----:B------:R-:W-:-:S06]  /*0430*/  DADD R6, R14, R6 ;  /* 0x000000000e067229 */ /* 0x000fcc0000000006 */
[----:B------:R-:W-:-:S08]  /*0440*/  DFMA R16, R12, R16, R18 ;  /* 0x000000100c10722b */ /* 0x000fd00000000012 */
[----:B------:R-:W-:-:S08]  /*0450*/  DFMA R16, R6, R8, R16 ;  /* 0x000000080610722b */ /* 0x000fd00000000010 */
[----:B------:R-:W-:-:S08]  /*0460*/  DADD R8, R10, R16 ;  /* 0x000000000a087229 */ /* 0x000fd00000000010 */
[--C-:B------:R-:W-:Y:S02]  /*0470*/  DADD R6, R2, R8.reuse ;  /* 0x0000000002067229 */ /* 0x100fe40000000008 */
[----:B------:R-:W-:-:S06]  /*0480*/  DADD R10, R10, -R8 ;  /* 0x000000000a0a7229 */ /* 0x000fcc0000000808 */
[----:B------:R-:W-:Y:S02]  /*0490*/  DADD R2, R2, -R6 ;  /* 0x0000000002027229 */ /* 0x000fe40000000806 */
[----:B------:R-:W-:-:S06]  /*04a0*/  DADD R10, R16, R10 ;  /* 0x00000000100a7229 */ /* 0x000fcc000000000a */
[----:B------:R-:W-:-:S08]  /*04b0*/  DADD R2, R8, R2 ;  /* 0x0000000008027229 */ /* 0x000fd00000000002 */
[----:B------:R-:W-:Y:S01]  /*04c0*/  DADD R2, R10, R2 ;  /* 0x000000000a027229 */ /* 0x000fe20000000002 */
[----:B------:R-:W-:Y:S02]  /*04d0*/  IMAD.MOV.U32 R10, RZ, RZ, -0x105c611 ;  /* 0xfefa39efff0a7424 */ /* 0x000fe400078e00ff */
[----:B------:R-:W-:-:S05]  /*04e0*/  IMAD.MOV.U32 R11, RZ, RZ, 0x3fe62e42 ;  /* 0x3fe62e42ff0b7424 */ /* 0x000fca00078e00ff */
[----:B------:R-:W-:Y:S01]  /*04f0*/  DADD R4, R4, R2 ;  /* 0x0000000004047229 */ /* 0x000fe20000000002 */
[----:B------:R-:W-:Y:S01]  /*0500*/  MOV R2, 0xfefa39ef ;  /* 0xfefa39ef00027802 */ /* 0x000fe20000000f00 */
[----:B------:R-:W-:-:S06]  /*0510*/  IMAD.MOV.U32 R3, RZ, RZ, 0x3fe62e42 ;  /* 0x3fe62e42ff037424 */ /* 0x000fcc00078e00ff */
[----:B------:R-:W-:-:S08]  /*0520*/  DADD R8, R6, R4 ;  /* 0x0000000006087229 */ /* 0x000fd00000000004 */
[--C-:B------:R-:W-:Y:S02]  /*0530*/  DFMA R10, R10, UR6, R8.reuse ;  /* 0x000000060a0a7c2b */ /* 0x100fe40008000008 */
[----:B------:R-:W-:-:S06]  /*0540*/  DADD R6, R6, -R8 ;  /* 0x0000000006067229 */ /* 0x000fcc0000000808 */
[----:B------:R-:W-:Y:S02]  /*0550*/  DFMA R12, -R2, 2, R10 ;  /* 0x40000000020c782b */ /* 0x000fe4000000010a */
[----:B------:R-:W-:Y:S01]  /*0560*/  DADD R6, R4, R6 ;  /* 0x0000000004067229 */ /* 0x000fe20000000006 */
[----:B------:R-:W-:Y:S01]  /*0570*/  IMAD.MOV.U32 R4, RZ, RZ, 0x3b39803f ;  /* 0x3b39803fff047424 */ /* 0x000fe200078e00ff */
[----:B------:R-:W-:-:S04]  /*0580*/  MOV R5, 0x3c7abc9e ;  /* 0x3c7abc9e00057802 */ /* 0x000fc80000000f00 */
[----:B------:R-:W-:-:S08]  /*0590*/  DADD R12, -R8, R12 ;  /* 0x00000000080c7229 */ /* 0x000fd0000000010c */
[----:B------:R-:W-:-:S08]  /*05a0*/  DADD R6, R6, -R12 ;  /* 0x0000000006067229 */ /* 0x000fd0000000080c */
[----:B------:R-:W-:Y:S01]  /*05b0*/  DFMA R6, R4, UR6, R6 ;  /* 0x0000000604067c2b */ /* 0x000fe20008000006 */
[----:B------:R-:W-:Y:S01]  /*05c0*/  UMOV UR6, 0x3b39803f ;  /* 0x3b39803f00067882 */ /* 0x000fe20000000000 */
[----:B------:R-:W-:-:S06]  /*05d0*/  UMOV UR7, 0x3c7abc9e ;  /* 0x3c7abc9e00077882 */ /* 0x000fcc0000000000 */
[----:B------:R-:W-:-:S08]  /*05e0*/  DADD R8, R10, R6 ;  /* 0x000000000a087229 */ /* 0x000fd00000000006 */
[----:B------:R-:W-:Y:S02]  /*05f0*/  DADD R10, R10, -R8 ;  /* 0x000000000a0a7229 */ /* 0x000fe40000000808 */
[----:B------:R-:W-:-:S06]  /*0600*/  DMUL R4, R8, 3 ;  /* 0x4008000008047828 */ /* 0x000fcc0000000000 */
[----:B------:R-:W-:Y:S02]  /*0610*/  DADD R10, R6, R10 ;  /* 0x00000000060a7229 */ /* 0x000fe4000000000a */
[----:B------:R-:W-:-:S08]  /*0620*/  DFMA R8, R8, 3, -R4 ;  /* 0x400800000808782b */ /* 0x000fd00000000804 */
[----:B------:R-:W-:Y:S01]  /*0630*/  DFMA R10, R10, 3, R8 ;  /* 0x400800000a0a782b */ /* 0x000fe20000000008 */
[----:B------:R-:W-:Y:S02]  /*0640*/  IMAD.MOV.U32 R8, RZ, RZ, 0x652b82fe ;  /* 0x652b82feff087424 */ /* 0x000fe400078e00ff */
[----:B------:R-:W-:-:S05]  /*0650*/  IMAD.MOV.U32 R9, RZ, RZ, 0x3ff71547 ;  /* 0x3ff71547ff097424 */ /* 0x000fca00078e00ff */
[----:B------:R-:W-:-:S08]  /*0660*/  DADD R6, R4, R10 ;  /* 0x0000000004067229 */ /* 0x000fd0000000000a */
[----:B------:R-:W-:Y:S02]  /*0670*/  DFMA R8, R6, R8, 6.75539944105574400000e+15 ;  /* 0x433800000608742b */ /* 0x000fe40000000008 */
[----:B------:R-:W-:Y:S01]  /*0680*/  FSETP.GEU.AND P0, PT, |R7|, 4.1917929649353027344, PT ;  /* 0x4086232b0700780b */ /* 0x000fe20003f0e200 */
[----:B------:R-:W-:-:S05]  /*0690*/  DADD R4, R4, -R6 ;  /* 0x0000000004047229 */ /* 0x000fca0000000806 */
[----:B------:R-:W-:-:S03]  /*06a0*/  DADD R12, R8, -6.75539944105574400000e+15 ;  /* 0xc3380000080c7429 */ /* 0x000fc60000000000 */
[----:B------:R-:W-:-:S05]  /*06b0*/  DADD R4, R10, R4 ;  /* 0x000000000a047229 */ /* 0x000fca0000000004 */
[----:B------:R-:W-:-:S08]  /*06c0*/  DFMA R2, R12, -R2, R6 ;  /* 0x800000020c02722b */ /* 0x000fd00000000006 */
[----:B------:R-:W-:Y:S01]  /*06d0*/  DFMA R2, R12, -UR6, R2 ;  /* 0x800000060c027c2b */ /* 0x000fe20008000002 */
[----:B------:R-:W-:Y:S01]  /*06e0*/  UMOV UR6, 0x69ce2bdf ;  /* 0x69ce2bdf00067882 */ /* 0x000fe20000000000 */
[----:B------:R-:W-:Y:S01]  /*06f0*/  MOV R12, 0xfca213ea ;  /* 0xfca213ea000c7802 */ /* 0x000fe20000000f00 */
[----:B------:R-:W-:Y:S01]  /*0700*/  IMAD.MOV.U32 R13, RZ, RZ, 0x3e928af3 ;  /* 0x3e928af3ff0d7424 */ /* 0x000fe200078e00ff */
[----:B------:R-:W-:-:S05]  /*0710*/  UMOV UR7, 0x3e5ade15 ;  /* 0x3e5ade1500077882 */ /* 0x000fca0000000000 */
[----:B------:R-:W-:Y:S01]  /*0720*/  DFMA R12, R2, UR6, R12 ;  /* 0x00000006020c7c2b */ /* 0x000fe2000800000c */
[----:B------:R-:W-:Y:S01]  /*0730*/  UMOV UR6, 0x62401315 ;  /* 0x6240131500067882 */ /* 0x000fe20000000000 */
[----:B------:R-:W-:-:S06]  /*0740*/  UMOV UR7, 0x3ec71dee ;  /* 0x3ec71dee00077882 */ /* 0x000fcc0000000000 */
[----:B------:R-:W-:Y:S01]  /*0750*/  DFMA R12, R2, R12, UR6 ;  /* 0x00000006020c7e2b */ /* 0x000fe2000800000c */
        /* <DEDUP_REMOVED lines=20> */
[----:B------:R-:W-:-:S08]  /*08a0*/  DFMA R12, R2, R12, UR6 ;  /* 0x00000006020c7e2b */ /* 0x000fd0000800000c */
[----:B------:R-:W-:-:S08]  /*08b0*/  DFMA R12, R2, R12, 1 ;  /* 0x3ff00000020c742b */ /* 0x000fd0000000000c */
[----:B------:R-:W-:-:S10]  /*08c0*/  DFMA R12, R2, R12, 1 ;  /* 0x3ff00000020c742b */ /* 0x000fd4000000000c */
[----:B------:R-:W-:Y:S01]  /*08d0*/  IMAD R3, R8, 0x100000, R13 ;  /* 0x0010000008037824 */ /* 0x000fe200078e020d */
[----:B------:R-:W-:Y:S01]  /*08e0*/  MOV R2, R12 ;  /* 0x0000000c00027202 */ /* 0x000fe20000000f00 */
[----:B------:R-:W-:Y:S06]  /*08f0*/  @!P0 BRA `(.L_x_0) ;  /* 0x0000000000348947 */ /* 0x000fec0003800000 */
[----:B------:R-:W-:Y:S01]  /*0900*/  FSETP.GEU.AND P1, PT, |R7|, 4.2275390625, PT ;  /* 0x408748000700780b */ /* 0x000fe20003f2e200 */
[C---:B------:R-:W-:Y:S02]  /*0910*/  DADD R2, R6.reuse, +INF ;  /* 0x7ff0000006027429 */ /* 0x040fe40000000000 */
[----:B------:R-:W-:-:S08]  /*0920*/  DSETP.GEU.AND P0, PT, R6, RZ, PT ;  /* 0x000000ff0600722a */ /* 0x000fd00003f0e000 */
[----:B------:R-:W-:Y:S02]  /*0930*/  FSEL R2, R2, RZ, P0 ;  /* 0x000000ff02027208 */ /* 0x000fe40000000000 */
[----:B------:R-:W-:Y:S01]  /*0940*/  FSEL R3, R3, RZ, P0 ;  /* 0x000000ff03037208 */ /* 0x000fe20000000000 */
[----:B------:R-:W-:Y:S06]  /*0950*/  @P1 BRA `(.L_x_0) ;  /* 0x00000000001c1947 */ /* 0x000fec0003800000 */
[----:B------:R-:W-:-:S04]  /*0960*/  LEA.HI R2, R8, R8, RZ, 0x1 ;  /* 0x0000000808027211 */ /* 0x000fc800078f08ff */
[----:B------:R-:W-:-:S05]  /*0970*/  SHF.R.S32.HI R3, RZ, 0x1, R2 ;  /* 0x00000001ff037819 */ /* 0x000fca0000011402 */
[----:B------:R-:W-:Y:S02]  /*0980*/  IMAD.IADD R2, R8, 0x1, -R3 ;  /* 0x0000000108027824 */ /* 0x000fe400078e0a03 */
[----:B------:R-:W-:-:S03]  /*0990*/  IMAD R13, R3, 0x100000, R13 ;  /* 0x00100000030d7824 */ /* 0x000fc600078e020d */
[----:B------:R-:W-:Y:S02]  /*09a0*/  LEA R3, R2, 0x3ff00000, 0x14 ;  /* 0x3ff0000002037811 */ /* 0x000fe400078ea0ff */
[----:B------:R-:W-:-:S06]  /*09b0*/  MOV R2, RZ ;  /* 0x000000ff00027202 */ /* 0x000fcc0000000f00 */
[----:B------:R-:W-:-:S11]  /*09c0*/  DMUL R2, R12, R2 ;  /* 0x000000020c027228 */ /* 0x000fd60000000000 */
.L_x_0:
[----:B------:R-:W-:Y:S02]  /*09d0*/  DFMA R4, R4, R2, R2 ;  /* 0x000000020404722b */ /* 0x000fe40000000002 */
[----:B------:R-:W-:-:S08]  /*09e0*/  DSETP.NEU.AND P0, PT, |R2|, +INF , PT ;  /* 0x7ff000000200742a */ /* 0x000fd00003f0d200 */
[----:B------:R-:W-:Y:S01]  /*09f0*/  FSEL R6, R2, R4, !P0 ;  /* 0x0000000402067208 */ /* 0x000fe20004000000 */
[----:B------:R-:W-:Y:S01]  /*0a00*/  IMAD.MOV.U32 R2, RZ, RZ, R0 ;  /* 0x000000ffff027224 */ /* 0x000fe200078e0000 */
[----:B------:R-:W-:Y:S02]  /*0a10*/  FSEL R7, R3, R5, !P0 ;  /* 0x0000000503077208 */ /* 0x000fe40004000000 */
[----:B------:R-:W-:-:S04]  /*0a20*/  MOV R3, 0x0 ;  /* 0x0000000000037802 */ /* 0x000fc80000000f00 */
[----:B------:R-:W-:Y:S05]  /*0a30*/  RET.REL.NODEC R2 `(_Z10sin_kernelPiPKf) ;  /* 0xfffffff402707950 */ /* 0x000fea0003c3ffff */
.L_x_1:
[----:B------:R-:W-:-:S00]  /*0a40*/  BRA `(.L_x_1) ;  /* 0xfffffffc00fc7947 */ /* 0x000fc0000383ffff */
[----:B------:R-:W-:-:S00]  /*0a50*/  NOP ;  /* 0x0000000000007918 */ /* 0x000fc00000000000 */
        /* <DEDUP_REMOVED lines=10> */
.L_x_2:


//--------------------- .nv.shared.reserved.0     --------------------------
	.section	.nv.shared.reserved.0,"aw",@nobits
	.weak		__nv_reservedSMEM_offset_0_alias
	.size		__nv_reservedSMEM_offset_0_alias, 0, 64
	.other		__nv_reservedSMEM_offset_0_alias,@"STO_CUDA_RESERVED_SHARED STV_DEFAULT"
__nv_reservedSMEM_offset_0_alias:
	.zero		0
	.zero		64


//--------------------- .nv.constant0._Z10sin_kernelPiPKf --------------------------
	.section	.nv.constant0._Z10sin_kernelPiPKf,"a",@progbits
	.sectionflags	@""
	.align	4
.nv.constant0._Z10sin_kernelPiPKf:
	.zero		912


//--------------------- SYMBOLS --------------------------

	.type		.nv.reservedSmem.offset0,@object
	.size		.nv.reservedSmem.offset0,0x4
